//
// Generated by NVIDIA NVVM Compiler
//
// Compiler Build ID: CL-36424714
// Cuda compilation tools, release 13.0, V13.0.88
// Based on NVVM 20.0.0
//

.version 9.0
.target sm_100
.address_size 64

	// .globl	_Z9matrixMatPfS_S_ii

.visible .entry _Z9matrixMatPfS_S_ii(
	.param .u64 .ptr .align 1 _Z9matrixMatPfS_S_ii_param_0,
	.param .u64 .ptr .align 1 _Z9matrixMatPfS_S_ii_param_1,
	.param .u64 .ptr .align 1 _Z9matrixMatPfS_S_ii_param_2,
	.param .u32 _Z9matrixMatPfS_S_ii_param_3,
	.param .u32 _Z9matrixMatPfS_S_ii_param_4
)
{
	.reg .pred 	%p<7>;
	.reg .b32 	%r<29>;
	.reg .b32 	%f<12>;
	.reg .b64 	%rd<19>;

	ld.param.u64 	%rd7, [_Z9matrixMatPfS_S_ii_param_0];
	ld.param.u64 	%rd8, [_Z9matrixMatPfS_S_ii_param_1];
	ld.param.u64 	%rd9, [_Z9matrixMatPfS_S_ii_param_2];
	ld.param.u32 	%r13, [_Z9matrixMatPfS_S_ii_param_3];
	ld.param.u32 	%r14, [_Z9matrixMatPfS_S_ii_param_4];
	mov.u32 	%r15, %ctaid.y;
	mov.u32 	%r16, %ntid.y;
	mov.u32 	%r17, %tid.y;
	mad.lo.s32 	%r1, %r15, %r16, %r17;
	mov.u32 	%r18, %ctaid.x;
	mov.u32 	%r19, %ntid.x;
	mov.u32 	%r20, %tid.x;
	mad.lo.s32 	%r2, %r18, %r19, %r20;
	max.s32 	%r21, %r1, %r2;
	setp.ge.s32 	%p1, %r21, %r13;
	@%p1 bra 	$L__BB0_7;
	setp.lt.s32 	%p2, %r14, 1;
	mul.lo.s32 	%r3, %r13, %r1;
	mov.f32 	%f10, 0f00000000;
	@%p2 bra 	$L__BB0_6;
	cvt.u64.u32 	%rd1, %r3;
	cvta.to.global.u64 	%rd2, %rd7;
	cvta.to.global.u64 	%rd3, %rd8;
	mov.f32 	%f10, 0f00000000;
	mov.b32 	%r25, 0;
$L__BB0_3:
	mad.lo.s32 	%r26, %r13, %r25, %r2;
	cvt.u64.u32 	%rd10, %r25;
	add.s64 	%rd11, %rd1, %rd10;
	shl.b64 	%rd12, %rd11, 2;
	add.s64 	%rd18, %rd2, %rd12;
	mov.b32 	%r28, 0;
	mov.u32 	%r27, %r25;
$L__BB0_4:
	mul.wide.s32 	%rd13, %r26, 4;
	add.s64 	%rd14, %rd3, %rd13;
	ld.global.f32 	%f7, [%rd18];
	ld.global.f32 	%f8, [%rd14];
	fma.rn.f32 	%f10, %f7, %f8, %f10;
	add.s32 	%r28, %r28, 1;
	setp.lt.s32 	%p3, %r28, %r14;
	add.s32 	%r27, %r27, 1;
	setp.lt.s32 	%p4, %r27, %r13;
	and.pred  	%p5, %p3, %p4;
	add.s32 	%r26, %r26, %r13;
	add.s64 	%rd18, %rd18, 4;
	@%p5 bra 	$L__BB0_4;
	add.s32 	%r25, %r25, %r14;
	setp.lt.s32 	%p6, %r25, %r13;
	@%p6 bra 	$L__BB0_3;
$L__BB0_6:
	add.s32 	%r24, %r3, %r2;
	cvta.to.global.u64 	%rd15, %rd9;
	mul.wide.s32 	%rd16, %r24, 4;
	add.s64 	%rd17, %rd15, %rd16;
	st.global.f32 	[%rd17], %f10;
$L__BB0_7:
	ret;

}


// ===== COMPILED SASS (sm_100) =====

	.target	sm_100

	.elftype	@"ET_EXEC"


//--------------------- .note.nv.tkinfo           --------------------------
	.section	.note.nv.tkinfo,"",@"SHT_NOTE"
	.sectionflags	@"SHF_NOTE_NV_TKINFO"
	.tkinfo
        /*0018*/ 	.word	0x00000002
        /*0030*/ 	.string	""
        /*0030*/ 	.string	"ptxas"
        /*0030*/ 	.string	"Cuda compilation tools, release 13.0, V13.0.88"
        /*0030*/ 	.string	"Build cuda_13.0.r13.0/compiler.36424714_0"
        /*0030*/ 	.string	"-arch sm_100 -m 64 "



//--------------------- .note.nv.cuinfo           --------------------------
	.section	.note.nv.cuinfo,"",@"SHT_NOTE"
	.sectionflags	@"SHF_NOTE_NV_CUINFO"
        /*0018*/ 	.short	0x0002
        /*001a*/ 	.short	0x0064
        /*001c*/ 	.short	0x0082
	.zero		2


//--------------------- .nv.info                  --------------------------
	.section	.nv.info,"",@"SHT_CUDA_INFO"
	.align	4


	//----- nvinfo : EIATTR_REGCOUNT
	.align		4
        /*0000*/ 	.byte	0x04, 0x2f
        /*0002*/ 	.short	(.L_1 - .L_0)
	.align		4
.L_0:
        /*0004*/ 	.word	index@(_Z9matrixMatPfS_S_ii)
        /*0008*/ 	.word	0x00000016


	//----- nvinfo : EIATTR_FRAME_SIZE
	.align		4
.L_1:
        /*000c*/ 	.byte	0x04, 0x11
        /*000e*/ 	.short	(.L_3 - .L_2)
	.align		4
.L_2:
        /*0010*/ 	.word	index@(_Z9matrixMatPfS_S_ii)
        /*0014*/ 	.word	0x00000000


	//----- nvinfo : EIATTR_MIN_STACK_SIZE
	.align		4
.L_3:
        /*0018*/ 	.byte	0x04, 0x12
        /*001a*/ 	.short	(.L_5 - .L_4)
	.align		4
.L_4:
        /*001c*/ 	.word	index@(_Z9matrixMatPfS_S_ii)
        /*0020*/ 	.word	0x00000000
.L_5:


//--------------------- .nv.compat                --------------------------
	.section	.nv.compat,"",@"SHT_CUDA_COMPAT_INFO"
	.align	4
        /*0000*/ 	.byte	0x02, 0x09, 0x00, 0x00, 0x02, 0x02, 0x01, 0x00, 0x02, 0x05, 0x05, 0x00, 0x03, 0x07, 0x01, 0x01
        /*0010*/ 	.byte	0x02, 0x03, 0x00, 0x00, 0x02, 0x06, 0x01, 0x00, 0x04, 0x0b, 0x08, 0x00, 0x09, 0x00, 0x00, 0x00
        /*0020*/ 	.byte	0x00, 0x00, 0x00, 0x00


//--------------------- .nv.info._Z9matrixMatPfS_S_ii --------------------------
	.section	.nv.info._Z9matrixMatPfS_S_ii,"",@"SHT_CUDA_INFO"
	.sectionflags	@""
	.align	4


	//----- nvinfo : EIATTR_CUDA_API_VERSION
	.align		4
        /*0000*/ 	.byte	0x04, 0x37
        /*0002*/ 	.short	(.L_7 - .L_6)
.L_6:
        /*0004*/ 	.word	0x00000082


	//----- nvinfo : EIATTR_KPARAM_INFO
	.align		4
.L_7:
        /*0008*/ 	.byte	0x04, 0x17
        /*000a*/ 	.short	(.L_9 - .L_8)
.L_8:
        /*000c*/ 	.word	0x00000000
        /*0010*/ 	.short	0x0004
        /*0012*/ 	.short	0x001c
        /*0014*/ 	.byte	0x00, 0xf0, 0x11, 0x00


	//----- nvinfo : EIATTR_KPARAM_INFO
	.align		4
.L_9:
        /*0018*/ 	.byte	0x04, 0x17
        /*001a*/ 	.short	(.L_11 - .L_10)
.L_10:
        /*001c*/ 	.word	0x00000000
        /*0020*/ 	.short	0x0003
        /*0022*/ 	.short	0x0018
        /*0024*/ 	.byte	0x00, 0xf0, 0x11, 0x00


	//----- nvinfo : EIATTR_KPARAM_INFO
	.align		4
.L_11:
        /*0028*/ 	.byte	0x04, 0x17
        /*002a*/ 	.short	(.L_13 - .L_12)
.L_12:
        /*002c*/ 	.word	0x00000000
        /*0030*/ 	.short	0x0002
        /*0032*/ 	.short	0x0010
        /*0034*/ 	.byte	0x00, 0xf5, 0x21, 0x00


	//----- nvinfo : EIATTR_KPARAM_INFO
	.align		4
.L_13:
        /*0038*/ 	.byte	0x04, 0x17
        /*003a*/ 	.short	(.L_15 - .L_14)
.L_14:
        /*003c*/ 	.word	0x00000000
        /*0040*/ 	.short	0x0001
        /*0042*/ 	.short	0x0008
        /*0044*/ 	.byte	0x00, 0xf5, 0x21, 0x00


	//----- nvinfo : EIATTR_KPARAM_INFO
	.align		4
.L_15:
        /*0048*/ 	.byte	0x04, 0x17
        /*004a*/ 	.short	(.L_17 - .L_16)
.L_16:
        /*004c*/ 	.word	0x00000000
        /*0050*/ 	.short	0x0000
        /*0052*/ 	.short	0x0000
        /*0054*/ 	.byte	0x00, 0xf5, 0x21, 0x00


	//----- nvinfo : EIATTR_SPARSE_MMA_MASK
	.align		4
.L_17:
        /*0058*/ 	.byte	0x03, 0x50
        /*005a*/ 	.short	0x0000


	//----- nvinfo : EIATTR_MAXREG_COUNT
	.align		4
        /*005c*/ 	.byte	0x03, 0x1b
        /*005e*/ 	.short	0x00ff


	//----- nvinfo : EIATTR_MERCURY_ISA_VERSION
	.align		4
        /*0060*/ 	.byte	0x03, 0x5f
        /*0062*/ 	.short	0x0101


	//----- nvinfo : EIATTR_VRC_CTA_INIT_COUNT
	.align		4
        /*0064*/ 	.byte	0x02, 0x4a
	.zero		1
	.zero		1


	//----- nvinfo : EIATTR_EXIT_INSTR_OFFSETS
	.align		4
        /*0068*/ 	.byte	0x04, 0x1c
        /*006a*/ 	.short	(.L_19 - .L_18)


	//   ....[0]....
.L_18:
        /*006c*/ 	.word	0x000000c0


	//   ....[1]....
        /*0070*/ 	.word	0x00000330


	//----- nvinfo : EIATTR_CBANK_PARAM_SIZE
	.align		4
.L_19:
        /*0074*/ 	.byte	0x03, 0x19
        /*0076*/ 	.short	0x0020


	//----- nvinfo : EIATTR_PARAM_CBANK
	.align		4
        /*0078*/ 	.byte	0x04, 0x0a
        /*007a*/ 	.short	(.L_21 - .L_20)
	.align		4
.L_20:
        /*007c*/ 	.word	index@(.nv.constant0._Z9matrixMatPfS_S_ii)
        /*0080*/ 	.short	0x0380
        /*0082*/ 	.short	0x0020


	//----- nvinfo : EIATTR_SW_WAR
	.align		4
.L_21:
        /*0084*/ 	.byte	0x04, 0x36
        /*0086*/ 	.short	(.L_23 - .L_22)
.L_22:
        /*0088*/ 	.word	0x00000008
.L_23:


//--------------------- .nv.callgraph             --------------------------
	.section	.nv.callgraph,"",@"SHT_CUDA_CALLGRAPH"
	.align	4
	.sectionentsize	8
	.align		4
        /*0000*/ 	.word	0x00000000
	.align		4
        /*0004*/ 	.word	0xffffffff
	.align		4
        /*0008*/ 	.word	0x00000000
	.align		4
        /*000c*/ 	.word	0xfffffffe
	.align		4
        /*0010*/ 	.word	0x00000000
	.align		4
        /*0014*/ 	.word	0xfffffffd
	.align		4
        /*0018*/ 	.word	0x00000000
	.align		4
        /*001c*/ 	.word	0xfffffffc


//--------------------- .text._Z9matrixMatPfS_S_ii --------------------------
	.section	.text._Z9matrixMatPfS_S_ii,"ax",@progbits
	.align	128
        .global         _Z9matrixMatPfS_S_ii
        .type           _Z9matrixMatPfS_S_ii,@function
        .size           _Z9matrixMatPfS_S_ii,(.L_x_4 - _Z9matrixMatPfS_S_ii)
        .other          _Z9matrixMatPfS_S_ii,@"STO_CUDA_ENTRY STV_DEFAULT"
_Z9matrixMatPfS_S_ii:
.text._Z9matrixMatPfS_S_ii:
[----:B------:R-:W-:Y:S01]  /*0000*/  LDC R1, c[0x0][0x37c] ;  /* 0x0000df00ff017b82 */ /* 0x000fe20000000800 */
[----:B------:R-:W0:Y:S07]  /*0010*/  S2R R3, SR_TID.Y ;  /* 0x0000000000037919 */ /* 0x000e2e0000002200 */
[----:B------:R-:W0:Y:S01]  /*0020*/  LDC R0, c[0x0][0x364] ;  /* 0x0000d900ff007b82 */ /* 0x000e220000000800 */
[----:B------:R-:W1:Y:S01]  /*0030*/  LDCU UR8, c[0x0][0x398] ;  /* 0x00007300ff0877ac */ /* 0x000e620008000800 */
[----:B------:R-:W2:Y:S06]  /*0040*/  S2R R2, SR_TID.X ;  /* 0x0000000000027919 */ /* 0x000eac0000002100 */
[----:B------:R-:W0:Y:S08]  /*0050*/  S2UR UR4, SR_CTAID.Y ;  /* 0x00000000000479c3 */ /* 0x000e300000002600 */
[----:B------:R-:W2:Y:S08]  /*0060*/  S2UR UR5, SR_CTAID.X ;  /* 0x00000000000579c3 */ /* 0x000eb00000002500 */
[----:B------:R-:W2:Y:S01]  /*0070*/  LDC R11, c[0x0][0x360] ;  /* 0x0000d800ff0b7b82 */ /* 0x000ea20000000800 */
[----:B0-----:R-:W-:-:S02]  /*0080*/  IMAD R0, R0, UR4, R3 ;  /* 0x0000000400007c24 */ /* 0x001fc4000f8e0203 */
[----:B--2---:R-:W-:-:S05]  /*0090*/  IMAD R11, R11, UR5, R2 ;  /* 0x000000050b0b7c24 */ /* 0x004fca000f8e0202 */
[----:B------:R-:W-:-:S04]  /*00a0*/  VIMNMX R2, PT, PT, R0, R11, !PT ;  /* 0x0000000b00027248 */ /* 0x000fc80007fe0100 */
[----:B-1----:R-:W-:-:S13]  /*00b0*/  ISETP.GE.AND P0, PT, R2, UR8, PT ;  /* 0x0000000802007c0c */ /* 0x002fda000bf06270 */
[----:B------:R-:W-:Y:S05]  /*00c0*/  @P0 EXIT ;  /* 0x000000000000094d */ /* 0x000fea0003800000 */
[----:B------:R-:W0:Y:S01]  /*00d0*/  LDCU UR4, c[0x0][0x39c] ;  /* 0x00007380ff0477ac */ /* 0x000e220008000800 */
[----:B------:R-:W-:Y:S02]  /*00e0*/  IMAD R0, R0, UR8, RZ ;  /* 0x0000000800007c24 */ /* 0x000fe4000f8e02ff */
[----:B------:R-:W-:Y:S01]  /*00f0*/  IMAD.MOV.U32 R13, RZ, RZ, RZ ;  /* 0x000000ffff0d7224 */ /* 0x000fe200078e00ff */
[----:B------:R-:W1:Y:S01]  /*0100*/  LDCU.64 UR6, c[0x0][0x358] ;  /* 0x00006b00ff0677ac */ /* 0x000e620008000a00 */
[----:B0-----:R-:W-:-:S09]  /*0110*/  UISETP.GE.AND UP0, UPT, UR4, 0x1, UPT ;  /* 0x000000010400788c */ /* 0x001fd2000bf06270 */
[----:B-1----:R-:W-:Y:S05]  /*0120*/  BRA.U !UP0, `(.L_x_0) ;  /* 0x0000000108707547 */ /* 0x002fea000b800000 */
[----:B------:R-:W-:Y:S02]  /*0130*/  HFMA2 R13, -RZ, RZ, 0, 0 ;  /* 0x00000000ff0d7431 */ /* 0x000fe400000001ff */
[----:B------:R-:W-:-:S07]  /*0140*/  IMAD.MOV.U32 R15, RZ, RZ, RZ ;  /* 0x000000ffff0f7224 */ /* 0x000fce00078e00ff */
.L_x_2:
[----:B------:R-:W0:Y:S01]  /*0150*/  LDC.64 R2, c[0x0][0x398] ;  /* 0x0000e600ff027b82 */ /* 0x000e220000000a00 */
[----:B------:R-:W1:Y:S01]  /*0160*/  LDCU.64 UR4, c[0x0][0x380] ;  /* 0x00007000ff0477ac */ /* 0x000e620008000a00 */
[-C--:B------:R-:W-:Y:S02]  /*0170*/  IADD3 R9, P1, PT, R0, R15.reuse, RZ ;  /* 0x0000000f00097210 */ /* 0x080fe40007f3e0ff */
[----:B------:R-:W-:Y:S02]  /*0180*/  MOV R19, R15 ;  /* 0x0000000f00137202 */ /* 0x000fe40000000f00 */
[----:B------:R-:W-:Y:S02]  /*0190*/  IADD3.X R6, PT, PT, RZ, RZ, RZ, P1, !PT ;  /* 0x000000ffff067210 */ /* 0x000fe40000ffe4ff */
[----:B------:R-:W2:Y:S01]  /*01a0*/  LDC.64 R4, c[0x0][0x388] ;  /* 0x0000e200ff047b82 */ /* 0x000ea20000000a00 */
[----:B-1----:R-:W-:Y:S01]  /*01b0*/  LEA R10, P2, R9, UR4, 0x2 ;  /* 0x00000004090a7c11 */ /* 0x002fe2000f8410ff */
[----:B------:R-:W-:-:S03]  /*01c0*/  UMOV UR4, URZ ;  /* 0x000000ff00047c82 */ /* 0x000fc60008000000 */
[----:B------:R-:W-:Y:S01]  /*01d0*/  LEA.HI.X R9, R9, UR5, R6, 0x2, P2 ;  /* 0x0000000509097c11 */ /* 0x000fe200090f1406 */
[C---:B0-----:R-:W-:Y:S02]  /*01e0*/  IMAD R17, R15.reuse, R2, R11 ;  /* 0x000000020f117224 */ /* 0x041fe400078e020b */
[----:B------:R-:W-:-:S05]  /*01f0*/  IMAD.IADD R15, R15, 0x1, R3 ;  /* 0x000000010f0f7824 */ /* 0x000fca00078e0203 */
[----:B------:R-:W-:-:S13]  /*0200*/  ISETP.GE.AND P0, PT, R15, R2, PT ;  /* 0x000000020f00720c */ /* 0x000fda0003f06270 */
.L_x_1:
[----:B--2---:R-:W-:-:S04]  /*0210*/  IMAD.WIDE R6, R17, 0x4, R4 ;  /* 0x0000000411067825 */ /* 0x004fc800078e0204 */
[----:B------:R-:W-:Y:S02]  /*0220*/  IMAD.MOV.U32 R8, RZ, RZ, R10 ;  /* 0x000000ffff087224 */ /* 0x000fe400078e000a */
[----:B------:R-:W2:Y:S04]  /*0230*/  LDG.E R6, desc[UR6][R6.64] ;  /* 0x0000000606067981 */ /* 0x000ea8000c1e1900 */
[----:B------:R0:W2:Y:S01]  /*0240*/  LDG.E R8, desc[UR6][R8.64] ;  /* 0x0000000608087981 */ /* 0x0000a2000c1e1900 */
[----:B------:R-:W-:Y:S01]  /*0250*/  UIADD3 UR4, UPT, UPT, UR4, 0x1, URZ ;  /* 0x0000000104047890 */ /* 0x000fe2000fffe0ff */
[----:B------:R-:W-:Y:S01]  /*0260*/  IADD3 R19, PT, PT, R19, 0x1, RZ ;  /* 0x0000000113137810 */ /* 0x000fe20007ffe0ff */
[----:B------:R-:W-:Y:S01]  /*0270*/  IMAD.IADD R17, R17, 0x1, R2 ;  /* 0x0000000111117824 */ /* 0x000fe200078e0202 */
[----:B------:R-:W-:-:S02]  /*0280*/  IADD3 R10, P2, PT, R10, 0x4, RZ ;  /* 0x000000040a0a7810 */ /* 0x000fc40007f5e0ff */
[----:B------:R-:W-:Y:S02]  /*0290*/  ISETP.LT.AND P3, PT, R19, R2, PT ;  /* 0x000000021300720c */ /* 0x000fe40003f61270 */
[----:B------:R-:W-:Y:S02]  /*02a0*/  ISETP.LE.AND P1, PT, R3, UR4, PT ;  /* 0x0000000403007c0c */ /* 0x000fe4000bf23270 */
[----:B0-----:R-:W-:Y:S01]  /*02b0*/  IADD3.X R9, PT, PT, RZ, R9, RZ, P2, !PT ;  /* 0x00000009ff097210 */ /* 0x001fe200017fe4ff */
[----:B--2---:R-:W-:-:S10]  /*02c0*/  FFMA R13, R8, R6, R13 ;  /* 0x00000006080d7223 */ /* 0x004fd4000000000d */
[----:B------:R-:W-:Y:S05]  /*02d0*/  @!P1 BRA P3, `(.L_x_1) ;  /* 0xfffffffc00cc9947 */ /* 0x000fea000183ffff */
[----:B------:R-:W-:Y:S05]  /*02e0*/  @!P0 BRA `(.L_x_2) ;  /* 0xfffffffc00988947 */ /* 0x000fea000383ffff */
.L_x_0:
[----:B------:R-:W0:Y:S01]  /*02f0*/  LDC.64 R2, c[0x0][0x390] ;  /* 0x0000e400ff027b82 */ /* 0x000e220000000a00 */
[----:B------:R-:W-:-:S04]  /*0300*/  IMAD.IADD R11, R11, 0x1, R0 ;  /* 0x000000010b0b7824 */ /* 0x000fc800078e0200 */
[----:B0-----:R-:W-:-:S05]  /*0310*/  IMAD.WIDE R2, R11, 0x4, R2 ;  /* 0x000000040b027825 */ /* 0x001fca00078e0202 */
[----:B------:R-:W-:Y:S01]  /*0320*/  STG.E desc[UR6][R2.64], R13 ;  /* 0x0000000d02007986 */ /* 0x000fe2000c101906 */
[----:B------:R-:W-:Y:S05]  /*0330*/  EXIT ;  /* 0x000000000000794d */ /* 0x000fea0003800000 */
.L_x_3:
[----:B------:R-:W-:-:S00]  /*0340*/  BRA `(.L_x_3) ;  /* 0xfffffffc00fc7947 */ /* 0x000fc0000383ffff */
[----:B------:R-:W-:-:S00]  /*0350*/  NOP ;  /* 0x0000000000007918 */ /* 0x000fc00000000000 */
        /* <DEDUP_REMOVED lines=10> */
.L_x_4:


//--------------------- .nv.shared.reserved.0     --------------------------
	.section	.nv.shared.reserved.0,"aw",@nobits
	.weak		__nv_reservedSMEM_offset_0_alias
	.size		__nv_reservedSMEM_offset_0_alias, 0, 64
	.other		__nv_reservedSMEM_offset_0_alias,@"STO_CUDA_RESERVED_SHARED STV_DEFAULT"
__nv_reservedSMEM_offset_0_alias:
	.zero		0
	.zero		64


//--------------------- .nv.constant0._Z9matrixMatPfS_S_ii --------------------------
	.section	.nv.constant0._Z9matrixMatPfS_S_ii,"a",@progbits
	.sectionflags	@""
	.align	4
.nv.constant0._Z9matrixMatPfS_S_ii:
	.zero		928


//--------------------- SYMBOLS --------------------------

	.type		.nv.reservedSmem.offset0,@object
	.size		.nv.reservedSmem.offset0,0x4
